//
// Generated by NVIDIA NVVM Compiler
//
// Compiler Build ID: CL-36424714
// Cuda compilation tools, release 13.0, V13.0.88
// Based on NVVM 20.0.0
//

.version 9.0
.target sm_100
.address_size 64

	// .globl	_Z12kernel_daxpydPdS_

.visible .entry _Z12kernel_daxpydPdS_(
	.param .f64 _Z12kernel_daxpydPdS__param_0,
	.param .u64 .ptr .align 1 _Z12kernel_daxpydPdS__param_1,
	.param .u64 .ptr .align 1 _Z12kernel_daxpydPdS__param_2
)
{
	.reg .pred 	%p<2>;
	.reg .b32 	%r<5>;
	.reg .b64 	%rd<8>;
	.reg .b64 	%fd<5>;

	ld.param.f64 	%fd1, [_Z12kernel_daxpydPdS__param_0];
	ld.param.u64 	%rd1, [_Z12kernel_daxpydPdS__param_1];
	ld.param.u64 	%rd2, [_Z12kernel_daxpydPdS__param_2];
	mov.u32 	%r2, %tid.x;
	mov.u32 	%r3, %ntid.x;
	mov.u32 	%r4, %ctaid.x;
	mad.lo.s32 	%r1, %r3, %r4, %r2;
	setp.gt.u32 	%p1, %r1, 9999999;
	@%p1 bra 	$L__BB0_2;
	cvta.to.global.u64 	%rd3, %rd1;
	cvta.to.global.u64 	%rd4, %rd2;
	mul.wide.u32 	%rd5, %r1, 8;
	add.s64 	%rd6, %rd3, %rd5;
	ld.global.f64 	%fd2, [%rd6];
	add.s64 	%rd7, %rd4, %rd5;
	ld.global.f64 	%fd3, [%rd7];
	fma.rn.f64 	%fd4, %fd1, %fd2, %fd3;
	st.global.f64 	[%rd7], %fd4;
$L__BB0_2:
	ret;

}


// ===== COMPILED SASS (sm_100) =====

	.target	sm_100

	.elftype	@"ET_EXEC"


//--------------------- .note.nv.tkinfo           --------------------------
	.section	.note.nv.tkinfo,"",@"SHT_NOTE"
	.sectionflags	@"SHF_NOTE_NV_TKINFO"
	.tkinfo
        /*0018*/ 	.word	0x00000002
        /*0030*/ 	.string	""
        /*0030*/ 	.string	"ptxas"
        /*0030*/ 	.string	"Cuda compilation tools, release 13.0, V13.0.88"
        /*0030*/ 	.string	"Build cuda_13.0.r13.0/compiler.36424714_0"
        /*0030*/ 	.string	"-arch sm_100 -m 64 "



//--------------------- .note.nv.cuinfo           --------------------------
	.section	.note.nv.cuinfo,"",@"SHT_NOTE"
	.sectionflags	@"SHF_NOTE_NV_CUINFO"
        /*0018*/ 	.short	0x0002
        /*001a*/ 	.short	0x0064
        /*001c*/ 	.short	0x0082
	.zero		2


//--------------------- .nv.info                  --------------------------
	.section	.nv.info,"",@"SHT_CUDA_INFO"
	.align	4


	//----- nvinfo : EIATTR_REGCOUNT
	.align		4
        /*0000*/ 	.byte	0x04, 0x2f
        /*0002*/ 	.short	(.L_1 - .L_0)
	.align		4
.L_0:
        /*0004*/ 	.word	index@(_Z12kernel_daxpydPdS_)
        /*0008*/ 	.word	0x0000000c


	//----- nvinfo : EIATTR_FRAME_SIZE
	.align		4
.L_1:
        /*000c*/ 	.byte	0x04, 0x11
        /*000e*/ 	.short	(.L_3 - .L_2)
	.align		4
.L_2:
        /*0010*/ 	.word	index@(_Z12kernel_daxpydPdS_)
        /*0014*/ 	.word	0x00000000


	//----- nvinfo : EIATTR_MIN_STACK_SIZE
	.align		4
.L_3:
        /*0018*/ 	.byte	0x04, 0x12
        /*001a*/ 	.short	(.L_5 - .L_4)
	.align		4
.L_4:
        /*001c*/ 	.word	index@(_Z12kernel_daxpydPdS_)
        /*0020*/ 	.word	0x00000000
.L_5:


//--------------------- .nv.compat                --------------------------
	.section	.nv.compat,"",@"SHT_CUDA_COMPAT_INFO"
	.align	4
        /*0000*/ 	.byte	0x02, 0x09, 0x00, 0x00, 0x02, 0x02, 0x01, 0x00, 0x02, 0x05, 0x05, 0x00, 0x03, 0x07, 0x01, 0x01
        /*0010*/ 	.byte	0x02, 0x03, 0x00, 0x00, 0x02, 0x06, 0x01, 0x00, 0x04, 0x0b, 0x08, 0x00, 0x01, 0x00, 0x00, 0x00
        /*0020*/ 	.byte	0x00, 0x00, 0x00, 0x00


//--------------------- .nv.info._Z12kernel_daxpydPdS_ --------------------------
	.section	.nv.info._Z12kernel_daxpydPdS_,"",@"SHT_CUDA_INFO"
	.sectionflags	@""
	.align	4


	//----- nvinfo : EIATTR_CUDA_API_VERSION
	.align		4
        /*0000*/ 	.byte	0x04, 0x37
        /*0002*/ 	.short	(.L_7 - .L_6)
.L_6:
        /*0004*/ 	.word	0x00000082


	//----- nvinfo : EIATTR_KPARAM_INFO
	.align		4
.L_7:
        /*0008*/ 	.byte	0x04, 0x17
        /*000a*/ 	.short	(.L_9 - .L_8)
.L_8:
        /*000c*/ 	.word	0x00000000
        /*0010*/ 	.short	0x0002
        /*0012*/ 	.short	0x0010
        /*0014*/ 	.byte	0x00, 0xf5, 0x21, 0x00


	//----- nvinfo : EIATTR_KPARAM_INFO
	.align		4
.L_9:
        /*0018*/ 	.byte	0x04, 0x17
        /*001a*/ 	.short	(.L_11 - .L_10)
.L_10:
        /*001c*/ 	.word	0x00000000
        /*0020*/ 	.short	0x0001
        /*0022*/ 	.short	0x0008
        /*0024*/ 	.byte	0x00, 0xf5, 0x21, 0x00


	//----- nvinfo : EIATTR_KPARAM_INFO
	.align		4
.L_11:
        /*0028*/ 	.byte	0x04, 0x17
        /*002a*/ 	.short	(.L_13 - .L_12)
.L_12:
        /*002c*/ 	.word	0x00000000
        /*0030*/ 	.short	0x0000
        /*0032*/ 	.short	0x0000
        /*0034*/ 	.byte	0x00, 0xf0, 0x21, 0x00


	//----- nvinfo : EIATTR_SPARSE_MMA_MASK
	.align		4
.L_13:
        /*0038*/ 	.byte	0x03, 0x50
        /*003a*/ 	.short	0x0000


	//----- nvinfo : EIATTR_MAXREG_COUNT
	.align		4
        /*003c*/ 	.byte	0x03, 0x1b
        /*003e*/ 	.short	0x00ff


	//----- nvinfo : EIATTR_MERCURY_ISA_VERSION
	.align		4
        /*0040*/ 	.byte	0x03, 0x5f
        /*0042*/ 	.short	0x0101


	//----- nvinfo : EIATTR_VRC_CTA_INIT_COUNT
	.align		4
        /*0044*/ 	.byte	0x02, 0x4a
	.zero		1
	.zero		1


	//----- nvinfo : EIATTR_EXIT_INSTR_OFFSETS
	.align		4
        /*0048*/ 	.byte	0x04, 0x1c
        /*004a*/ 	.short	(.L_15 - .L_14)


	//   ....[0]....
.L_14:
        /*004c*/ 	.word	0x00000060


	//   ....[1]....
        /*0050*/ 	.word	0x00000110


	//----- nvinfo : EIATTR_CBANK_PARAM_SIZE
	.align		4
.L_15:
        /*0054*/ 	.byte	0x03, 0x19
        /*0056*/ 	.short	0x0018


	//----- nvinfo : EIATTR_PARAM_CBANK
	.align		4
        /*0058*/ 	.byte	0x04, 0x0a
        /*005a*/ 	.short	(.L_17 - .L_16)
	.align		4
.L_16:
        /*005c*/ 	.word	index@(.nv.constant0._Z12kernel_daxpydPdS_)
        /*0060*/ 	.short	0x0380
        /*0062*/ 	.short	0x0018


	//----- nvinfo : EIATTR_SW_WAR
	.align		4
.L_17:
        /*0064*/ 	.byte	0x04, 0x36
        /*0066*/ 	.short	(.L_19 - .L_18)
.L_18:
        /*0068*/ 	.word	0x00000008
.L_19:


//--------------------- .nv.callgraph             --------------------------
	.section	.nv.callgraph,"",@"SHT_CUDA_CALLGRAPH"
	.align	4
	.sectionentsize	8
	.align		4
        /*0000*/ 	.word	0x00000000
	.align		4
        /*0004*/ 	.word	0xffffffff
	.align		4
        /*0008*/ 	.word	0x00000000
	.align		4
        /*000c*/ 	.word	0xfffffffe
	.align		4
        /*0010*/ 	.word	0x00000000
	.align		4
        /*0014*/ 	.word	0xfffffffd
	.align		4
        /*0018*/ 	.word	0x00000000
	.align		4
        /*001c*/ 	.word	0xfffffffc


//--------------------- .text._Z12kernel_daxpydPdS_ --------------------------
	.section	.text._Z12kernel_daxpydPdS_,"ax",@progbits
	.align	128
        .global         _Z12kernel_daxpydPdS_
        .type           _Z12kernel_daxpydPdS_,@function
        .size           _Z12kernel_daxpydPdS_,(.L_x_1 - _Z12kernel_daxpydPdS_)
        .other          _Z12kernel_daxpydPdS_,@"STO_CUDA_ENTRY STV_DEFAULT"
_Z12kernel_daxpydPdS_:
.text._Z12kernel_daxpydPdS_:
[----:B------:R-:W-:Y:S01]  /*0000*/  LDC R1, c[0x0][0x37c] ;  /* 0x0000df00ff017b82 */ /* 0x000fe20000000800 */
[----:B------:R-:W0:Y:S01]  /*0010*/  S2R R7, SR_TID.X ;  /* 0x0000000000077919 */ /* 0x000e220000002100 */
[----:B------:R-:W0:Y:S01]  /*0020*/  LDCU UR4, c[0x0][0x360] ;  /* 0x00006c00ff0477ac */ /* 0x000e220008000800 */
[----:B------:R-:W0:Y:S02]  /*0030*/  S2R R0, SR_CTAID.X ;  /* 0x0000000000007919 */ /* 0x000e240000002500 */
[----:B0-----:R-:W-:-:S05]  /*0040*/  IMAD R7, R0, UR4, R7 ;  /* 0x0000000400077c24 */ /* 0x001fca000f8e0207 */
[----:B------:R-:W-:-:S13]  /*0050*/  ISETP.GT.U32.AND P0, PT, R7, 0x98967f, PT ;  /* 0x0098967f0700780c */ /* 0x000fda0003f04070 */
[----:B------:R-:W-:Y:S05]  /*0060*/  @P0 EXIT ;  /* 0x000000000000094d */ /* 0x000fea0003800000 */
[----:B------:R-:W0:Y:S01]  /*0070*/  LDC.64 R2, c[0x0][0x388] ;  /* 0x0000e200ff027b82 */ /* 0x000e220000000a00 */
[----:B------:R-:W1:Y:S07]  /*0080*/  LDCU.64 UR4, c[0x0][0x358] ;  /* 0x00006b00ff0477ac */ /* 0x000e6e0008000a00 */
[----:B------:R-:W2:Y:S08]  /*0090*/  LDC.64 R4, c[0x0][0x390] ;  /* 0x0000e400ff047b82 */ /* 0x000eb00000000a00 */
[----:B------:R-:W3:Y:S01]  /*00a0*/  LDC.64 R8, c[0x0][0x380] ;  /* 0x0000e000ff087b82 */ /* 0x000ee20000000a00 */
[----:B0-----:R-:W-:-:S06]  /*00b0*/  IMAD.WIDE.U32 R2, R7, 0x8, R2 ;  /* 0x0000000807027825 */ /* 0x001fcc00078e0002 */
[----:B-1----:R-:W3:Y:S01]  /*00c0*/  LDG.E.64 R2, desc[UR4][R2.64] ;  /* 0x0000000402027981 */ /* 0x002ee2000c1e1b00 */
[----:B--2---:R-:W-:-:S05]  /*00d0*/  IMAD.WIDE.U32 R4, R7, 0x8, R4 ;  /* 0x0000000807047825 */ /* 0x004fca00078e0004 */
[----:B------:R-:W3:Y:S02]  /*00e0*/  LDG.E.64 R6, desc[UR4][R4.64] ;  /* 0x0000000404067981 */ /* 0x000ee4000c1e1b00 */
[----:B---3--:R-:W-:-:S07]  /*00f0*/  DFMA R6, R2, R8, R6 ;  /* 0x000000080206722b */ /* 0x008fce0000000006 */
[----:B------:R-:W-:Y:S01]  /*0100*/  STG.E.64 desc[UR4][R4.64], R6 ;  /* 0x0000000604007986 */ /* 0x000fe2000c101b04 */
[----:B------:R-:W-:Y:S05]  /*0110*/  EXIT ;  /* 0x000000000000794d */ /* 0x000fea0003800000 */
.L_x_0:
[----:B------:R-:W-:-:S00]  /*0120*/  BRA `(.L_x_0) ;  /* 0xfffffffc00fc7947 */ /* 0x000fc0000383ffff */
[----:B------:R-:W-:-:S00]  /*0130*/  NOP ;  /* 0x0000000000007918 */ /* 0x000fc00000000000 */
        /* <DEDUP_REMOVED lines=12> */
.L_x_1:


//--------------------- .nv.shared.reserved.0     --------------------------
	.section	.nv.shared.reserved.0,"aw",@nobits
	.weak		__nv_reservedSMEM_offset_0_alias
	.size		__nv_reservedSMEM_offset_0_alias, 0, 64
	.other		__nv_reservedSMEM_offset_0_alias,@"STO_CUDA_RESERVED_SHARED STV_DEFAULT"
__nv_reservedSMEM_offset_0_alias:
	.zero		0
	.zero		64


//--------------------- .nv.constant0._Z12kernel_daxpydPdS_ --------------------------
	.section	.nv.constant0._Z12kernel_daxpydPdS_,"a",@progbits
	.sectionflags	@""
	.align	4
.nv.constant0._Z12kernel_daxpydPdS_:
	.zero		920


//--------------------- SYMBOLS --------------------------

	.type		.nv.reservedSmem.offset0,@object
	.size		.nv.reservedSmem.offset0,0x4
